	.headerflags	@"EF_CUDA_TEXMODE_UNIFIED EF_CUDA_64BIT_ADDRESS EF_CUDA_ACCELERATORS EF_CUDA_SM90 EF_CUDA_VIRTUAL_SM(EF_CUDA_SM90)"
	.elftype	@"ET_EXEC"


//--------------------- .nv.info                  --------------------------
	.section	.nv.info,"",@"SHT_CUDA_INFO"
	.align	4


	//----- nvinfo : EIATTR_REGCOUNT
	.align		4
        /*0000*/ 	.byte	0x04, 0x2f
        /*0002*/ 	.short	(.L_3 - .L_2)
	.align		4
.L_2:
        /*0004*/ 	.word	index@(triton_poi_fused__native_batch_norm_legit_no_training_relu_61)
        /*0008*/ 	.word	0x0000001d


	//----- nvinfo : EIATTR_MIN_STACK_SIZE
	.align		4
.L_3:
        /*000c*/ 	.byte	0x04, 0x12
        /*000e*/ 	.short	(.L_5 - .L_4)
	.align		4
.L_4:
        /*0010*/ 	.word	index@(triton_poi_fused__native_batch_norm_legit_no_training_relu_61)
        /*0014*/ 	.word	0x00000000


	//----- nvinfo : EIATTR_FRAME_SIZE
	.align		4
.L_5:
        /*0018*/ 	.byte	0x04, 0x11
        /*001a*/ 	.short	(.L_7 - .L_6)
	.align		4
.L_6:
        /*001c*/ 	.word	index@(triton_poi_fused__native_batch_norm_legit_no_training_relu_61)
        /*0020*/ 	.word	0x00000000


	//----- nvinfo : EIATTR_MIN_STACK_SIZE
	.align		4
.L_7:
        /*0024*/ 	.byte	0x04, 0x12
        /*0026*/ 	.short	(.L_9 - .L_8)
	.align		4
.L_8:
        /*0028*/ 	.word	index@(triton_poi_fused__native_batch_norm_legit_no_training_relu_61)
        /*002c*/ 	.word	0x00000000
.L_9:


//--------------------- .nv.info.triton_poi_fused__native_batch_norm_legit_no_training_relu_61 --------------------------
	.section	.nv.info.triton_poi_fused__native_batch_norm_legit_no_training_relu_61,"",@"SHT_CUDA_INFO"
	.sectionflags	@""
	.align	4


	//----- nvinfo : EIATTR_CUDA_API_VERSION
	.align		4
        /*0000*/ 	.byte	0x04, 0x37
        /*0002*/ 	.short	(.L_11 - .L_10)
.L_10:
        /*0004*/ 	.word	0x0000007c


	//----- nvinfo : EIATTR_KPARAM_INFO
	.align		4
.L_11:
        /*0008*/ 	.byte	0x04, 0x17
        /*000a*/ 	.short	(.L_13 - .L_12)
.L_12:
        /*000c*/ 	.word	0x00000000
        /*0010*/ 	.short	0x0006
        /*0012*/ 	.short	0x0030
        /*0014*/ 	.byte	0x00, 0xf0, 0x11, 0x00


	//----- nvinfo : EIATTR_KPARAM_INFO
	.align		4
.L_13:
        /*0018*/ 	.byte	0x04, 0x17
        /*001a*/ 	.short	(.L_15 - .L_14)
.L_14:
        /*001c*/ 	.word	0x00000000
        /*0020*/ 	.short	0x0005
        /*0022*/ 	.short	0x0028
        /*0024*/ 	.byte	0x00, 0xf4, 0x21, 0x00


	//----- nvinfo : EIATTR_KPARAM_INFO
	.align		4
.L_15:
        /*0028*/ 	.byte	0x04, 0x17
        /*002a*/ 	.short	(.L_17 - .L_16)
.L_16:
        /*002c*/ 	.word	0x00000000
        /*0030*/ 	.short	0x0004
        /*0032*/ 	.short	0x0020
        /*0034*/ 	.byte	0x00, 0xf4, 0x21, 0x00


	//----- nvinfo : EIATTR_KPARAM_INFO
	.align		4
.L_17:
        /*0038*/ 	.byte	0x04, 0x17
        /*003a*/ 	.short	(.L_19 - .L_18)
.L_18:
        /*003c*/ 	.word	0x00000000
        /*0040*/ 	.short	0x0003
        /*0042*/ 	.short	0x0018
        /*0044*/ 	.byte	0x00, 0xf4, 0x21, 0x00


	//----- nvinfo : EIATTR_KPARAM_INFO
	.align		4
.L_19:
        /*0048*/ 	.byte	0x04, 0x17
        /*004a*/ 	.short	(.L_21 - .L_20)
.L_20:
        /*004c*/ 	.word	0x00000000
        /*0050*/ 	.short	0x0002
        /*0052*/ 	.short	0x0010
        /*0054*/ 	.byte	0x00, 0xf4, 0x21, 0x00


	//----- nvinfo : EIATTR_KPARAM_INFO
	.align		4
.L_21:
        /*0058*/ 	.byte	0x04, 0x17
        /*005a*/ 	.short	(.L_23 - .L_22)
.L_22:
        /*005c*/ 	.word	0x00000000
        /*0060*/ 	.short	0x0001
        /*0062*/ 	.short	0x0008
        /*0064*/ 	.byte	0x00, 0xf4, 0x21, 0x00


	//----- nvinfo : EIATTR_KPARAM_INFO
	.align		4
.L_23:
        /*0068*/ 	.byte	0x04, 0x17
        /*006a*/ 	.short	(.L_25 - .L_24)
.L_24:
        /*006c*/ 	.word	0x00000000
        /*0070*/ 	.short	0x0000
        /*0072*/ 	.short	0x0000
        /*0074*/ 	.byte	0x00, 0xf4, 0x21, 0x00


	//----- nvinfo : EIATTR_SPARSE_MMA_MASK
	.align		4
.L_25:
        /*0078*/ 	.byte	0x03, 0x50
        /*007a*/ 	.short	0x0000


	//----- nvinfo : EIATTR_MAXREG_COUNT
	.align		4
        /*007c*/ 	.byte	0x03, 0x1b
        /*007e*/ 	.short	0x00ff


	//----- nvinfo : EIATTR_EXIT_INSTR_OFFSETS
	.align		4
        /*0080*/ 	.byte	0x04, 0x1c
        /*0082*/ 	.short	(.L_27 - .L_26)


	//   ....[0]....
.L_26:
        /*0084*/ 	.word	0x000005a0


	//----- nvinfo : EIATTR_REQNTID
	.align		4
.L_27:
        /*0088*/ 	.byte	0x04, 0x10
        /*008a*/ 	.short	(.L_29 - .L_28)
.L_28:
        /*008c*/ 	.word	0x00000080
        /*0090*/ 	.word	0x00000001
        /*0094*/ 	.word	0x00000001


	//----- nvinfo : EIATTR_CBANK_PARAM_SIZE
	.align		4
.L_29:
        /*0098*/ 	.byte	0x03, 0x19
        /*009a*/ 	.short	0x0034


	//----- nvinfo : EIATTR_PARAM_CBANK
	.align		4
        /*009c*/ 	.byte	0x04, 0x0a
        /*009e*/ 	.short	(.L_31 - .L_30)
	.align		4
.L_30:
        /*00a0*/ 	.word	index@(.nv.constant0.triton_poi_fused__native_batch_norm_legit_no_training_relu_61)
        /*00a4*/ 	.short	0x0210
        /*00a6*/ 	.short	0x0034


	//----- nvinfo : EIATTR_SW_WAR
	.align		4
.L_31:
        /*00a8*/ 	.byte	0x04, 0x36
        /*00aa*/ 	.short	(.L_33 - .L_32)
.L_32:
        /*00ac*/ 	.word	0x00000008
.L_33:


//--------------------- .nv.callgraph             --------------------------
	.section	.nv.callgraph,"",@"SHT_CUDA_CALLGRAPH"
	.align	4
	.sectionentsize	8
	.align		4
        /*0000*/ 	.word	0x00000000
	.align		4
        /*0004*/ 	.word	0xffffffff
	.align		4
        /*0008*/ 	.word	0x00000000
	.align		4
        /*000c*/ 	.word	0xfffffffe
	.align		4
        /*0010*/ 	.word	0x00000000
	.align		4
        /*0014*/ 	.word	0xfffffffd
	.align		4
        /*0018*/ 	.word	0x00000000
	.align		4
        /*001c*/ 	.word	0xfffffffc


//--------------------- .nv.constant4             --------------------------
	.section	.nv.constant4,"a",@progbits
	.align	8
	.align		8
.nv.constant4:
        /*0000*/ 	.dword	_$_str
	.align		8
        /*0008*/ 	.dword	_$_str_$_2


//--------------------- .text.triton_poi_fused__native_batch_norm_legit_no_training_relu_61 --------------------------
	.section	.text.triton_poi_fused__native_batch_norm_legit_no_training_relu_61,"ax",@progbits
	.align	128
        .global         triton_poi_fused__native_batch_norm_legit_no_training_relu_61
        .type           triton_poi_fused__native_batch_norm_legit_no_training_relu_61,@function
        .size           triton_poi_fused__native_batch_norm_legit_no_training_relu_61,(.L_x_1 - triton_poi_fused__native_batch_norm_legit_no_training_relu_61)
        .other          triton_poi_fused__native_batch_norm_legit_no_training_relu_61,@"STO_CUDA_ENTRY STV_DEFAULT"
triton_poi_fused__native_batch_norm_legit_no_training_relu_61:
.text.triton_poi_fused__native_batch_norm_legit_no_training_relu_61:
[----:B------:R-:W-:Y:S01]  /*0000*/  LDC R1, c[0x0][0x28] ;  /* 0x00000a00ff017b82 */ /* 0x000fe20000000800 */
[----:B------:R-:W1:Y:S07]  /*0010*/  S2R R0, SR_TID.X ;  /* 0x0000000000007919 */ /* 0x000e6e0000002100 */
[----:B------:R-:W2:Y:S01]  /*0020*/  LDC.64 R20, c[0x0][0x220] ;  /* 0x00008800ff147b82 */ /* 0x000ea20000000a00 */
[----:B------:R-:W-:Y:S01]  /*0030*/  ULDC.64 UR4, c[0x0][0x208] ;  /* 0x0000820000047ab9 */ /* 0x000fe20000000a00 */
[----:B------:R-:W3:Y:S06]  /*0040*/  S2R R3, SR_CTAID.X ;  /* 0x0000000000037919 */ /* 0x000eec0000002500 */
[----:B------:R-:W4:Y:S08]  /*0050*/  LDC.64 R12, c[0x0][0x210] ;  /* 0x00008400ff0c7b82 */ /* 0x000f300000000a00 */
[----:B------:R-:W5:Y:S08]  /*0060*/  LDC.64 R16, c[0x0][0x218] ;  /* 0x00008600ff107b82 */ /* 0x000f700000000a00 */
[----:B------:R-:W5:Y:S01]  /*0070*/  LDC.64 R8, c[0x0][0x228] ;  /* 0x00008a00ff087b82 */ /* 0x000f620000000a00 */
[----:B-1----:R-:W-:-:S07]  /*0080*/  SHF.L.U32 R0, R0, 0x2, RZ ;  /* 0x0000000200007819 */ /* 0x002fce00000006ff */
[----:B------:R-:W1:Y:S01]  /*0090*/  LDC.64 R4, c[0x0][0x230] ;  /* 0x00008c00ff047b82 */ /* 0x000e620000000a00 */
[----:B------:R-:W-:-:S04]  /*00a0*/  LOP3.LUT R0, R0, 0x1fc, RZ, 0xc0, !PT ;  /* 0x000001fc00007812 */ /* 0x000fc800078ec0ff */
[----:B---3--:R-:W-:-:S05]  /*00b0*/  LEA R0, R3, R0, 0x9 ;  /* 0x0000000003007211 */ /* 0x008fca00078e48ff */
[----:B------:R-:W-:-:S05]  /*00c0*/  IMAD.HI R2, R0, 0x2aaaaaab, RZ ;  /* 0x2aaaaaab00027827 */ /* 0x000fca00078e02ff */
[----:B------:R-:W-:-:S04]  /*00d0*/  SHF.R.U32.HI R3, RZ, 0x1f, R2 ;  /* 0x0000001fff037819 */ /* 0x000fc80000011602 */
[----:B------:R-:W-:-:S05]  /*00e0*/  LEA.HI R3, R2, R3, RZ, 0x1b ;  /* 0x0000000302037211 */ /* 0x000fca00078fd8ff */
[----:B------:R-:W-:-:S04]  /*00f0*/  IMAD R2, R3, -0xc0, R0 ;  /* 0xffffff4003027824 */ /* 0x000fc800078e0200 */
[----:B--2---:R-:W-:-:S06]  /*0100*/  IMAD.WIDE R20, R2, 0x4, R20 ;  /* 0x0000000402147825 */ /* 0x004fcc00078e0214 */
[----:B------:R-:W2:Y:S01]  /*0110*/  LDG.E.EL.128 R20, desc[UR4][R20.64] ;  /* 0x0000000414147981 */ /* 0x000ea2000c2e1d00 */
[----:B----4-:R-:W-:-:S04]  /*0120*/  IMAD.WIDE R12, R0, 0x4, R12 ;  /* 0x00000004000c7825 */ /* 0x010fc800078e020c */
[C---:B-----5:R-:W-:Y:S02]  /*0130*/  IMAD.WIDE R16, R2.reuse, 0x4, R16 ;  /* 0x0000000402107825 */ /* 0x060fe400078e0210 */
[----:B------:R-:W3:Y:S04]  /*0140*/  LDG.E.128 R12, desc[UR4][R12.64] ;  /* 0x000000040c0c7981 */ /* 0x000ee8000c1e1d00 */
[----:B------:R-:W3:Y:S01]  /*0150*/  LDG.E.EL.128 R16, desc[UR4][R16.64] ;  /* 0x0000000410107981 */ /* 0x000ee2000c2e1d00 */
[----:B0-----:R-:W-:-:S04]  /*0160*/  IMAD.WIDE R8, R2, 0x4, R8 ;  /* 0x0000000402087825 */ /* 0x001fc800078e0208 */
[----:B-1----:R-:W-:Y:S02]  /*0170*/  IMAD.WIDE R4, R2, 0x4, R4 ;  /* 0x0000000402047825 */ /* 0x002fe400078e0204 */
[----:B------:R-:W4:Y:S04]  /*0180*/  LDG.E.EL.128 R8, desc[UR4][R8.64] ;  /* 0x0000000408087981 */ /* 0x000f28000c2e1d00 */
[----:B------:R-:W4:Y:S01]  /*0190*/  LDG.E.EL.128 R4, desc[UR4][R4.64] ;  /* 0x0000000404047981 */ /* 0x000f22000c2e1d00 */
[----:B--2---:R-:W-:Y:S01]  /*01a0*/  FADD R22, R22, 9.9999997473787516356e-06 ;  /* 0x3727c5ac16167421 */ /* 0x004fe20000000000 */
[----:B------:R-:W-:Y:S01]  /*01b0*/  FADD R23, R23, 9.9999997473787516356e-06 ;  /* 0x3727c5ac17177421 */ /* 0x000fe20000000000 */
[----:B------:R-:W-:Y:S01]  /*01c0*/  FADD R2, R20, 9.9999997473787516356e-06 ;  /* 0x3727c5ac14027421 */ /* 0x000fe20000000000 */
[----:B------:R-:W-:Y:S01]  /*01d0*/  FADD R21, R21, 9.9999997473787516356e-06 ;  /* 0x3727c5ac15157421 */ /* 0x000fe20000000000 */
[----:B------:R-:W0:Y:S01]  /*01e0*/  MUFU.SQRT R24, R22 ;  /* 0x0000001600187308 */ /* 0x000e220000002000 */
[----:B------:R-:W-:Y:S01]  /*01f0*/  HFMA2.MMA R20, -RZ, RZ, 1.625, 0 ;  /* 0x3e800000ff147435 */ /* 0x000fe200000001ff */
[----:B---3--:R-:W-:-:S06]  /*0200*/  FADD R12, R12, -R16 ;  /* 0x800000100c0c7221 */ /* 0x008fcc0000000000 */
[----:B------:R-:W1:Y:S01]  /*0210*/  MUFU.SQRT R23, R23 ;  /* 0x0000001700177308 */ /* 0x000e620000002000 */
[----:B------:R-:W-:Y:S01]  /*0220*/  FADD R13, R13, -R17 ;  /* 0x800000110d0d7221 */ /* 0x000fe20000000000 */
[----:B------:R-:W-:Y:S01]  /*0230*/  FADD R14, R14, -R18 ;  /* 0x800000120e0e7221 */ /* 0x000fe20000000000 */
[----:B------:R-:W-:Y:S01]  /*0240*/  FADD R18, R15, -R19 ;  /* 0x800000130f127221 */ /* 0x000fe20000000000 */
[----:B0-----:R-:W-:-:S04]  /*0250*/  FSETP.GT.AND P6, PT, R24, 8.50705917302346158658e+37, PT ;  /* 0x7e8000001800780b */ /* 0x001fc80003fc4000 */
[----:B------:R0:W2:Y:S01]  /*0260*/  MUFU.SQRT R25, R2 ;  /* 0x0000000200197308 */ /* 0x0000a20000002000 */
[----:B------:R-:W-:Y:S02]  /*0270*/  FSETP.GEU.AND P1, PT, R24, 1.175494350822287508e-38, PT ;  /* 0x008000001800780b */ /* 0x000fe40003f2e000 */
[----:B-1----:R-:W-:-:S05]  /*0280*/  FSETP.GT.AND P5, PT, R23, 8.50705917302346158658e+37, PT ;  /* 0x7e8000001700780b */ /* 0x002fca0003fa4000 */
[----:B------:R1:W3:Y:S01]  /*0290*/  MUFU.SQRT R26, R21 ;  /* 0x00000015001a7308 */ /* 0x0002e20000002000 */
[----:B------:R-:W-:Y:S01]  /*02a0*/  FSETP.GEU.AND P2, PT, R23, 1.175494350822287508e-38, PT ;  /* 0x008000001700780b */ /* 0x000fe20003f4e000 */
[----:B0-----:R-:W0:Y:S01]  /*02b0*/  LDC.64 R2, c[0x0][0x238] ;  /* 0x00008e00ff027b82 */ /* 0x001e220000000a00 */
[----:B------:R-:W-:Y:S01]  /*02c0*/  FSEL R16, R20, 1, P5 ;  /* 0x3f80000014107808 */ /* 0x000fe20002800000 */
[----:B------:R-:W-:Y:S01]  /*02d0*/  @P6 FMUL R24, R24, 0.25 ;  /* 0x3e80000018186820 */ /* 0x000fe20000400000 */
[----:B--2---:R-:W-:-:S03]  /*02e0*/  FSETP.GT.AND P3, PT, R25, 8.50705917302346158658e+37, PT ;  /* 0x7e8000001900780b */ /* 0x004fc60003f64000 */
[----:B------:R-:W-:Y:S01]  /*02f0*/  @!P1 FMUL R24, R24, 16777216 ;  /* 0x4b80000018189820 */ /* 0x000fe20000400000 */
[----:B-1----:R-:W-:Y:S02]  /*0300*/  FSEL R21, R20, 1, P6 ;  /* 0x3f80000014157808 */ /* 0x002fe40003000000 */
[----:B------:R-:W-:Y:S01]  /*0310*/  FSETP.GEU.AND P6, PT, R25, 1.175494350822287508e-38, PT ;  /* 0x008000001900780b */ /* 0x000fe20003fce000 */
[----:B------:R-:W-:Y:S02]  /*0320*/  @P5 FMUL R23, R23, 0.25 ;  /* 0x3e80000017175820 */ /* 0x000fe40000400000 */
[----:B------:R-:W1:Y:S01]  /*0330*/  MUFU.RCP R24, R24 ;  /* 0x0000001800187308 */ /* 0x000e620000001000 */
[C---:B---3--:R-:W-:Y:S01]  /*0340*/  FSETP.GT.AND P4, PT, R26.reuse, 8.50705917302346158658e+37, PT ;  /* 0x7e8000001a00780b */ /* 0x048fe20003f84000 */
[----:B------:R-:W-:Y:S01]  /*0350*/  @!P2 FMUL R23, R23, 16777216 ;  /* 0x4b8000001717a820 */ /* 0x000fe20000400000 */
[----:B------:R-:W-:Y:S01]  /*0360*/  FSETP.GEU.AND P0, PT, R26, 1.175494350822287508e-38, PT ;  /* 0x008000001a00780b */ /* 0x000fe20003f0e000 */
[----:B------:R-:W-:Y:S01]  /*0370*/  @!P2 FMUL R16, R16, 16777216 ;  /* 0x4b8000001010a820 */ /* 0x000fe20000400000 */
[C---:B------:R-:W-:Y:S01]  /*0380*/  FSEL R17, R20.reuse, 1, P4 ;  /* 0x3f80000014117808 */ /* 0x040fe20002000000 */
[----:B------:R-:W-:Y:S01]  /*0390*/  @P3 FMUL R25, R25, 0.25 ;  /* 0x3e80000019193820 */ /* 0x000fe20000400000 */
[----:B------:R-:W-:Y:S01]  /*03a0*/  FSEL R20, R20, 1, P3 ;  /* 0x3f80000014147808 */ /* 0x000fe20001800000 */
[----:B------:R-:W2:Y:S01]  /*03b0*/  MUFU.RCP R23, R23 ;  /* 0x0000001700177308 */ /* 0x000ea20000001000 */
[----:B------:R-:W-:Y:S01]  /*03c0*/  @!P1 FMUL R21, R21, 16777216 ;  /* 0x4b80000015159820 */ /* 0x000fe20000400000 */
[----:B------:R-:W-:-:S02]  /*03d0*/  @!P6 FMUL R25, R25, 16777216 ;  /* 0x4b8000001919e820 */ /* 0x000fc40000400000 */
[----:B------:R-:W-:Y:S01]  /*03e0*/  @!P6 FMUL R20, R20, 16777216 ;  /* 0x4b8000001414e820 */ /* 0x000fe20000400000 */
[----:B0-----:R-:W-:-:S04]  /*03f0*/  IMAD.WIDE R2, R0, 0x4, R2 ;  /* 0x0000000400027825 */ /* 0x001fc800078e0202 */
[----:B------:R-:W-:Y:S01]  /*0400*/  @P4 FMUL R26, R26, 0.25 ;  /* 0x3e8000001a1a4820 */ /* 0x000fe20000400000 */
[----:B-1----:R-:W-:Y:S01]  /*0410*/  FMUL R21, R24, R21 ;  /* 0x0000001518157220 */ /* 0x002fe20000400000 */
[----:B------:R-:W0:Y:S01]  /*0420*/  MUFU.RCP R25, R25 ;  /* 0x0000001900197308 */ /* 0x000e220000001000 */
[----:B------:R-:W-:Y:S01]  /*0430*/  @!P0 FMUL R17, R17, 16777216 ;  /* 0x4b80000011118820 */ /* 0x000fe20000400000 */
[----:B------:R-:W-:Y:S01]  /*0440*/  @!P0 FMUL R26, R26, 16777216 ;  /* 0x4b8000001a1a8820 */ /* 0x000fe20000400000 */
[----:B------:R-:W-:Y:S01]  /*0450*/  FMUL R21, R21, R14 ;  /* 0x0000000e15157220 */ /* 0x000fe20000400000 */
[----:B--2---:R-:W-:-:S04]  /*0460*/  FMUL R23, R23, R16 ;  /* 0x0000001017177220 */ /* 0x004fc80000400000 */
[----:B------:R-:W1:Y:S01]  /*0470*/  MUFU.RCP R22, R26 ;  /* 0x0000001a00167308 */ /* 0x000e620000001000 */
[----:B----4-:R-:W-:Y:S01]  /*0480*/  FFMA R6, R10, R21, R6 ;  /* 0x000000150a067223 */ /* 0x010fe20000000006 */
[----:B------:R-:W-:-:S04]  /*0490*/  FMUL R18, R23, R18 ;  /* 0x0000001217127220 */ /* 0x000fc80000400000 */
[C---:B------:R-:W-:Y:S01]  /*04a0*/  FSETP.GEU.AND P1, PT, R6.reuse, RZ, PT ;  /* 0x000000ff0600720b */ /* 0x040fe20003f2e000 */
[----:B0-----:R-:W-:Y:S01]  /*04b0*/  FMUL R25, R25, R20 ;  /* 0x0000001419197220 */ /* 0x001fe20000400000 */
[----:B------:R-:W-:Y:S02]  /*04c0*/  FFMA R7, R11, R18, R7 ;  /* 0x000000120b077223 */ /* 0x000fe40000000007 */
[----:B------:R-:W-:Y:S01]  /*04d0*/  SEL R6, R6, RZ, P1 ;  /* 0x000000ff06067207 */ /* 0x000fe20000800000 */
[----:B------:R-:W-:Y:S02]  /*04e0*/  FMUL R25, R25, R12 ;  /* 0x0000000c19197220 */ /* 0x000fe40000400000 */
[C---:B------:R-:W-:Y:S01]  /*04f0*/  FSETP.GEU.AND P0, PT, R7.reuse, RZ, PT ;  /* 0x000000ff0700720b */ /* 0x040fe20003f0e000 */
[----:B-1----:R-:W-:Y:S01]  /*0500*/  FMUL R22, R22, R17 ;  /* 0x0000001116167220 */ /* 0x002fe20000400000 */
[----:B------:R-:W-:Y:S02]  /*0510*/  FFMA R4, R8, R25, R4 ;  /* 0x0000001908047223 */ /* 0x000fe40000000004 */
[----:B------:R-:W-:Y:S01]  /*0520*/  SEL R7, R7, RZ, P0 ;  /* 0x000000ff07077207 */ /* 0x000fe20000000000 */
[----:B------:R-:W-:-:S02]  /*0530*/  FMUL R22, R22, R13 ;  /* 0x0000000d16167220 */ /* 0x000fc40000400000 */
[C---:B------:R-:W-:Y:S02]  /*0540*/  FSETP.GEU.AND P3, PT, R4.reuse, RZ, PT ;  /* 0x000000ff0400720b */ /* 0x040fe40003f6e000 */
[----:B------:R-:W-:Y:S02]  /*0550*/  FFMA R5, R9, R22, R5 ;  /* 0x0000001609057223 */ /* 0x000fe40000000005 */
[----:B------:R-:W-:-:S03]  /*0560*/  SEL R4, R4, RZ, P3 ;  /* 0x000000ff04047207 */ /* 0x000fc60001800000 */
[----:B------:R-:W-:-:S04]  /*0570*/  FSETP.GEU.AND P2, PT, R5, RZ, PT ;  /* 0x000000ff0500720b */ /* 0x000fc80003f4e000 */
[----:B------:R-:W-:-:S05]  /*0580*/  SEL R5, R5, RZ, P2 ;  /* 0x000000ff05057207 */ /* 0x000fca0001000000 */
[----:B------:R-:W-:Y:S01]  /*0590*/  STG.E.128 desc[UR4][R2.64], R4 ;  /* 0x0000000402007986 */ /* 0x000fe2000c101d04 */
[----:B------:R-:W-:Y:S05]  /*05a0*/  EXIT ;  /* 0x000000000000794d */ /* 0x000fea0003800000 */
.L_x_0:
[----:B------:R-:W-:-:S00]  /*05b0*/  BRA `(.L_x_0) ;  /* 0xfffffffc00fc7947 */ /* 0x000fc0000383ffff */
[----:B------:R-:W-:-:S00]  /*05c0*/  NOP ;  /* 0x0000000000007918 */ /* 0x000fc00000000000 */
        /* <DEDUP_REMOVED lines=11> */
.L_x_1:


//--------------------- .nv.global.init           --------------------------
	.section	.nv.global.init,"aw",@progbits
.nv.global.init:
	.type		_$_str,@object
	.size		_$_str,(_$_str_$_2 - _$_str)
_$_str:
        /*0000*/ 	.byte	0x5f, 0x5f, 0x43, 0x55, 0x44, 0x41, 0x5f, 0x46, 0x54, 0x5a, 0x00
	.type		_$_str_$_2,@object
	.size		_$_str_$_2,(.L_1 - _$_str_$_2)
_$_str_$_2:
        /*000b*/ 	.byte	0x5f, 0x5f, 0x43, 0x55, 0x44, 0x41, 0x5f, 0x50, 0x52, 0x45, 0x43, 0x5f, 0x53, 0x51, 0x52, 0x54
        /*001b*/ 	.byte	0x00
.L_1:


//--------------------- .nv.constant0.triton_poi_fused__native_batch_norm_legit_no_training_relu_61 --------------------------
	.section	.nv.constant0.triton_poi_fused__native_batch_norm_legit_no_training_relu_61,"a",@progbits
	.sectionflags	@""
	.align	4
.nv.constant0.triton_poi_fused__native_batch_norm_legit_no_training_relu_61:
	.zero		580
